//
// Generated by NVIDIA NVVM Compiler
//
// Compiler Build ID: CL-36424714
// Cuda compilation tools, release 13.0, V13.0.88
// Based on NVVM 20.0.0
//

.version 9.0
.target sm_100
.address_size 64

	// .globl	_Z20calcMom1x1vSer_M0_P1PiPdS0_S0_S0_
.extern .shared .align 16 .b8 blockSum[];

.visible .entry _Z20calcMom1x1vSer_M0_P1PiPdS0_S0_S0_(
	.param .u64 .ptr .align 1 _Z20calcMom1x1vSer_M0_P1PiPdS0_S0_S0__param_0,
	.param .u64 .ptr .align 1 _Z20calcMom1x1vSer_M0_P1PiPdS0_S0_S0__param_1,
	.param .u64 .ptr .align 1 _Z20calcMom1x1vSer_M0_P1PiPdS0_S0_S0__param_2,
	.param .u64 .ptr .align 1 _Z20calcMom1x1vSer_M0_P1PiPdS0_S0_S0__param_3,
	.param .u64 .ptr .align 1 _Z20calcMom1x1vSer_M0_P1PiPdS0_S0_S0__param_4
)
{
	.reg .pred 	%p<45>;
	.reg .b32 	%r<97>;
	.reg .b64 	%rd<13>;
	.reg .b64 	%fd<58>;

	ld.param.u64 	%rd2, [_Z20calcMom1x1vSer_M0_P1PiPdS0_S0_S0__param_0];
	ld.param.u64 	%rd3, [_Z20calcMom1x1vSer_M0_P1PiPdS0_S0_S0__param_2];
	ld.param.u64 	%rd4, [_Z20calcMom1x1vSer_M0_P1PiPdS0_S0_S0__param_3];
	ld.param.u64 	%rd1, [_Z20calcMom1x1vSer_M0_P1PiPdS0_S0_S0__param_4];
	cvta.to.global.u64 	%rd5, %rd2;
	mov.u32 	%r45, %ctaid.x;
	mov.u32 	%r1, %ntid.x;
	mov.u32 	%r2, %tid.x;
	mad.lo.s32 	%r46, %r45, %r1, %r2;
	ld.global.u32 	%r47, [%rd5+4];
	div.u32 	%r3, %r46, %r47;
	shl.b32 	%r48, %r46, 2;
	cvta.to.global.u64 	%rd6, %rd3;
	cvta.to.global.u64 	%rd7, %rd4;
	mul.wide.u32 	%rd8, %r48, 8;
	add.s64 	%rd9, %rd7, %rd8;
	ld.global.f64 	%fd29, [%rd6+8];
	mul.f64 	%fd30, %fd29, 0d3FE0000000000000;
	ld.global.f64 	%fd31, [%rd9];
	mul.f64 	%fd32, %fd31, 0d3FF6A09E667F3BCC;
	fma.rn.f64 	%fd9, %fd30, %fd32, 0d0000000000000000;
	ld.global.f64 	%fd33, [%rd9+8];
	mul.f64 	%fd34, %fd33, 0d3FF6A09E667F3BCC;
	fma.rn.f64 	%fd19, %fd30, %fd34, 0d0000000000000000;
	and.b32  	%r4, %r2, 31;
	// begin inline asm
	mov.b64 {%r5,%r6}, %fd9;
	// end inline asm
	shfl.sync.down.b32	%r8|%p1, %r6, 16, 31, -1;
	shfl.sync.down.b32	%r7|%p2, %r5, 16, 31, -1;
	// begin inline asm
	mov.b64 %fd10, {%r7,%r8};
	// end inline asm
	add.f64 	%fd11, %fd10, %fd9;
	// begin inline asm
	mov.b64 {%r9,%r10}, %fd11;
	// end inline asm
	shfl.sync.down.b32	%r12|%p3, %r10, 8, 31, -1;
	shfl.sync.down.b32	%r11|%p4, %r9, 8, 31, -1;
	// begin inline asm
	mov.b64 %fd12, {%r11,%r12};
	// end inline asm
	add.f64 	%fd13, %fd12, %fd11;
	// begin inline asm
	mov.b64 {%r13,%r14}, %fd13;
	// end inline asm
	shfl.sync.down.b32	%r16|%p5, %r14, 4, 31, -1;
	shfl.sync.down.b32	%r15|%p6, %r13, 4, 31, -1;
	// begin inline asm
	mov.b64 %fd14, {%r15,%r16};
	// end inline asm
	add.f64 	%fd15, %fd14, %fd13;
	// begin inline asm
	mov.b64 {%r17,%r18}, %fd15;
	// end inline asm
	shfl.sync.down.b32	%r20|%p7, %r18, 2, 31, -1;
	shfl.sync.down.b32	%r19|%p8, %r17, 2, 31, -1;
	// begin inline asm
	mov.b64 %fd16, {%r19,%r20};
	// end inline asm
	add.f64 	%fd17, %fd16, %fd15;
	// begin inline asm
	mov.b64 {%r21,%r22}, %fd17;
	// end inline asm
	shfl.sync.down.b32	%r24|%p9, %r22, 1, 31, -1;
	shfl.sync.down.b32	%r23|%p10, %r21, 1, 31, -1;
	// begin inline asm
	mov.b64 %fd18, {%r23,%r24};
	// end inline asm
	add.f64 	%fd1, %fd18, %fd17;
	// begin inline asm
	mov.b64 {%r25,%r26}, %fd19;
	// end inline asm
	shfl.sync.down.b32	%r28|%p11, %r26, 16, 31, -1;
	shfl.sync.down.b32	%r27|%p12, %r25, 16, 31, -1;
	// begin inline asm
	mov.b64 %fd20, {%r27,%r28};
	// end inline asm
	add.f64 	%fd21, %fd20, %fd19;
	// begin inline asm
	mov.b64 {%r29,%r30}, %fd21;
	// end inline asm
	shfl.sync.down.b32	%r32|%p13, %r30, 8, 31, -1;
	shfl.sync.down.b32	%r31|%p14, %r29, 8, 31, -1;
	// begin inline asm
	mov.b64 %fd22, {%r31,%r32};
	// end inline asm
	add.f64 	%fd23, %fd22, %fd21;
	// begin inline asm
	mov.b64 {%r33,%r34}, %fd23;
	// end inline asm
	shfl.sync.down.b32	%r36|%p15, %r34, 4, 31, -1;
	shfl.sync.down.b32	%r35|%p16, %r33, 4, 31, -1;
	// begin inline asm
	mov.b64 %fd24, {%r35,%r36};
	// end inline asm
	add.f64 	%fd25, %fd24, %fd23;
	// begin inline asm
	mov.b64 {%r37,%r38}, %fd25;
	// end inline asm
	shfl.sync.down.b32	%r40|%p17, %r38, 2, 31, -1;
	shfl.sync.down.b32	%r39|%p18, %r37, 2, 31, -1;
	// begin inline asm
	mov.b64 %fd26, {%r39,%r40};
	// end inline asm
	add.f64 	%fd27, %fd26, %fd25;
	// begin inline asm
	mov.b64 {%r41,%r42}, %fd27;
	// end inline asm
	shfl.sync.down.b32	%r44|%p19, %r42, 1, 31, -1;
	shfl.sync.down.b32	%r43|%p20, %r41, 1, 31, -1;
	// begin inline asm
	mov.b64 %fd28, {%r43,%r44};
	// end inline asm
	add.f64 	%fd2, %fd28, %fd27;
	setp.ne.s32 	%p21, %r4, 0;
	@%p21 bra 	$L__BB0_2;
	shr.u32 	%r49, %r2, 1;
	mov.u32 	%r50, blockSum;
	add.s32 	%r51, %r50, %r49;
	st.shared.f64 	[%r51], %fd1;
	st.shared.f64 	[%r51+8], %fd2;
$L__BB0_2:
	bar.sync 	0;
	shr.u32 	%r52, %r1, 5;
	setp.ge.u32 	%p22, %r2, %r52;
	mov.f64 	%fd56, 0d0000000000000000;
	mov.f64 	%fd57, %fd56;
	@%p22 bra 	$L__BB0_4;
	shl.b32 	%r53, %r4, 4;
	mov.u32 	%r54, blockSum;
	add.s32 	%r55, %r54, %r53;
	ld.shared.v2.f64 	{%fd56, %fd57}, [%r55];
$L__BB0_4:
	setp.gt.u32 	%p23, %r2, 31;
	@%p23 bra 	$L__BB0_7;
	// begin inline asm
	mov.b64 {%r56,%r57}, %fd56;
	// end inline asm
	shfl.sync.down.b32	%r59|%p24, %r57, 16, 31, -1;
	shfl.sync.down.b32	%r58|%p25, %r56, 16, 31, -1;
	// begin inline asm
	mov.b64 %fd37, {%r58,%r59};
	// end inline asm
	add.f64 	%fd38, %fd37, %fd56;
	// begin inline asm
	mov.b64 {%r60,%r61}, %fd38;
	// end inline asm
	shfl.sync.down.b32	%r63|%p26, %r61, 8, 31, -1;
	shfl.sync.down.b32	%r62|%p27, %r60, 8, 31, -1;
	// begin inline asm
	mov.b64 %fd39, {%r62,%r63};
	// end inline asm
	add.f64 	%fd40, %fd39, %fd38;
	// begin inline asm
	mov.b64 {%r64,%r65}, %fd40;
	// end inline asm
	shfl.sync.down.b32	%r67|%p28, %r65, 4, 31, -1;
	shfl.sync.down.b32	%r66|%p29, %r64, 4, 31, -1;
	// begin inline asm
	mov.b64 %fd41, {%r66,%r67};
	// end inline asm
	add.f64 	%fd42, %fd41, %fd40;
	// begin inline asm
	mov.b64 {%r68,%r69}, %fd42;
	// end inline asm
	shfl.sync.down.b32	%r71|%p30, %r69, 2, 31, -1;
	shfl.sync.down.b32	%r70|%p31, %r68, 2, 31, -1;
	// begin inline asm
	mov.b64 %fd43, {%r70,%r71};
	// end inline asm
	add.f64 	%fd44, %fd43, %fd42;
	// begin inline asm
	mov.b64 {%r72,%r73}, %fd44;
	// end inline asm
	shfl.sync.down.b32	%r75|%p32, %r73, 1, 31, -1;
	shfl.sync.down.b32	%r74|%p33, %r72, 1, 31, -1;
	// begin inline asm
	mov.b64 %fd45, {%r74,%r75};
	// end inline asm
	add.f64 	%fd7, %fd45, %fd44;
	// begin inline asm
	mov.b64 {%r76,%r77}, %fd57;
	// end inline asm
	shfl.sync.down.b32	%r79|%p34, %r77, 16, 31, -1;
	shfl.sync.down.b32	%r78|%p35, %r76, 16, 31, -1;
	// begin inline asm
	mov.b64 %fd47, {%r78,%r79};
	// end inline asm
	add.f64 	%fd48, %fd47, %fd57;
	// begin inline asm
	mov.b64 {%r80,%r81}, %fd48;
	// end inline asm
	shfl.sync.down.b32	%r83|%p36, %r81, 8, 31, -1;
	shfl.sync.down.b32	%r82|%p37, %r80, 8, 31, -1;
	// begin inline asm
	mov.b64 %fd49, {%r82,%r83};
	// end inline asm
	add.f64 	%fd50, %fd49, %fd48;
	// begin inline asm
	mov.b64 {%r84,%r85}, %fd50;
	// end inline asm
	shfl.sync.down.b32	%r87|%p38, %r85, 4, 31, -1;
	shfl.sync.down.b32	%r86|%p39, %r84, 4, 31, -1;
	// begin inline asm
	mov.b64 %fd51, {%r86,%r87};
	// end inline asm
	add.f64 	%fd52, %fd51, %fd50;
	// begin inline asm
	mov.b64 {%r88,%r89}, %fd52;
	// end inline asm
	shfl.sync.down.b32	%r91|%p40, %r89, 2, 31, -1;
	shfl.sync.down.b32	%r90|%p41, %r88, 2, 31, -1;
	// begin inline asm
	mov.b64 %fd53, {%r90,%r91};
	// end inline asm
	add.f64 	%fd54, %fd53, %fd52;
	// begin inline asm
	mov.b64 {%r92,%r93}, %fd54;
	// end inline asm
	shfl.sync.down.b32	%r95|%p42, %r93, 1, 31, -1;
	shfl.sync.down.b32	%r94|%p43, %r92, 1, 31, -1;
	// begin inline asm
	mov.b64 %fd55, {%r94,%r95};
	// end inline asm
	add.f64 	%fd8, %fd55, %fd54;
	setp.ne.s32 	%p44, %r2, 0;
	@%p44 bra 	$L__BB0_7;
	shl.b32 	%r96, %r3, 1;
	cvta.to.global.u64 	%rd10, %rd1;
	mul.wide.u32 	%rd11, %r96, 8;
	add.s64 	%rd12, %rd10, %rd11;
	st.global.f64 	[%rd12], %fd7;
	st.global.f64 	[%rd12+8], %fd8;
$L__BB0_7:
	ret;

}


// ===== COMPILED SASS (sm_100) =====

	.target	sm_100

	.elftype	@"ET_EXEC"


//--------------------- .note.nv.tkinfo           --------------------------
	.section	.note.nv.tkinfo,"",@"SHT_NOTE"
	.sectionflags	@"SHF_NOTE_NV_TKINFO"
	.tkinfo
        /*0018*/ 	.word	0x00000002
        /*0030*/ 	.string	""
        /*0030*/ 	.string	"ptxas"
        /*0030*/ 	.string	"Cuda compilation tools, release 13.0, V13.0.88"
        /*0030*/ 	.string	"Build cuda_13.0.r13.0/compiler.36424714_0"
        /*0030*/ 	.string	"-arch sm_100 -m 64 "



//--------------------- .note.nv.cuinfo           --------------------------
	.section	.note.nv.cuinfo,"",@"SHT_NOTE"
	.sectionflags	@"SHF_NOTE_NV_CUINFO"
        /*0018*/ 	.short	0x0002
        /*001a*/ 	.short	0x0064
        /*001c*/ 	.short	0x0082
	.zero		2


//--------------------- .nv.info                  --------------------------
	.section	.nv.info,"",@"SHT_CUDA_INFO"
	.align	4


	//----- nvinfo : EIATTR_REGCOUNT
	.align		4
        /*0000*/ 	.byte	0x04, 0x2f
        /*0002*/ 	.short	(.L_1 - .L_0)
	.align		4
.L_0:
        /*0004*/ 	.word	index@(_Z20calcMom1x1vSer_M0_P1PiPdS0_S0_S0_)
        /*0008*/ 	.word	0x00000017


	//----- nvinfo : EIATTR_FRAME_SIZE
	.align		4
.L_1:
        /*000c*/ 	.byte	0x04, 0x11
        /*000e*/ 	.short	(.L_3 - .L_2)
	.align		4
.L_2:
        /*0010*/ 	.word	index@(_Z20calcMom1x1vSer_M0_P1PiPdS0_S0_S0_)
        /*0014*/ 	.word	0x00000000


	//----- nvinfo : EIATTR_MIN_STACK_SIZE
	.align		4
.L_3:
        /*0018*/ 	.byte	0x04, 0x12
        /*001a*/ 	.short	(.L_5 - .L_4)
	.align		4
.L_4:
        /*001c*/ 	.word	index@(_Z20calcMom1x1vSer_M0_P1PiPdS0_S0_S0_)
        /*0020*/ 	.word	0x00000000
.L_5:


//--------------------- .nv.compat                --------------------------
	.section	.nv.compat,"",@"SHT_CUDA_COMPAT_INFO"
	.align	4
        /*0000*/ 	.byte	0x02, 0x09, 0x00, 0x00, 0x02, 0x02, 0x01, 0x00, 0x02, 0x05, 0x05, 0x00, 0x03, 0x07, 0x01, 0x01
        /*0010*/ 	.byte	0x02, 0x03, 0x00, 0x00, 0x02, 0x06, 0x01, 0x00, 0x04, 0x0b, 0x08, 0x00, 0x01, 0x00, 0x00, 0x00
        /*0020*/ 	.byte	0x00, 0x00, 0x00, 0x00


//--------------------- .nv.info._Z20calcMom1x1vSer_M0_P1PiPdS0_S0_S0_ --------------------------
	.section	.nv.info._Z20calcMom1x1vSer_M0_P1PiPdS0_S0_S0_,"",@"SHT_CUDA_INFO"
	.sectionflags	@""
	.align	4


	//----- nvinfo : EIATTR_CUDA_API_VERSION
	.align		4
        /*0000*/ 	.byte	0x04, 0x37
        /*0002*/ 	.short	(.L_7 - .L_6)
.L_6:
        /*0004*/ 	.word	0x00000082


	//----- nvinfo : EIATTR_KPARAM_INFO
	.align		4
.L_7:
        /*0008*/ 	.byte	0x04, 0x17
        /*000a*/ 	.short	(.L_9 - .L_8)
.L_8:
        /*000c*/ 	.word	0x00000000
        /*0010*/ 	.short	0x0004
        /*0012*/ 	.short	0x0020
        /*0014*/ 	.byte	0x00, 0xf5, 0x21, 0x00


	//----- nvinfo : EIATTR_KPARAM_INFO
	.align		4
.L_9:
        /*0018*/ 	.byte	0x04, 0x17
        /*001a*/ 	.short	(.L_11 - .L_10)
.L_10:
        /*001c*/ 	.word	0x00000000
        /*0020*/ 	.short	0x0003
        /*0022*/ 	.short	0x0018
        /*0024*/ 	.byte	0x00, 0xf5, 0x21, 0x00


	//----- nvinfo : EIATTR_KPARAM_INFO
	.align		4
.L_11:
        /*0028*/ 	.byte	0x04, 0x17
        /*002a*/ 	.short	(.L_13 - .L_12)
.L_12:
        /*002c*/ 	.word	0x00000000
        /*0030*/ 	.short	0x0002
        /*0032*/ 	.short	0x0010
        /*0034*/ 	.byte	0x00, 0xf5, 0x21, 0x00


	//----- nvinfo : EIATTR_KPARAM_INFO
	.align		4
.L_13:
        /*0038*/ 	.byte	0x04, 0x17
        /*003a*/ 	.short	(.L_15 - .L_14)
.L_14:
        /*003c*/ 	.word	0x00000000
        /*0040*/ 	.short	0x0001
        /*0042*/ 	.short	0x0008
        /*0044*/ 	.byte	0x00, 0xf5, 0x21, 0x00


	//----- nvinfo : EIATTR_KPARAM_INFO
	.align		4
.L_15:
        /*0048*/ 	.byte	0x04, 0x17
        /*004a*/ 	.short	(.L_17 - .L_16)
.L_16:
        /*004c*/ 	.word	0x00000000
        /*0050*/ 	.short	0x0000
        /*0052*/ 	.short	0x0000
        /*0054*/ 	.byte	0x00, 0xf5, 0x21, 0x00


	//----- nvinfo : EIATTR_SPARSE_MMA_MASK
	.align		4
.L_17:
        /*0058*/ 	.byte	0x03, 0x50
        /*005a*/ 	.short	0x0000


	//----- nvinfo : EIATTR_MAXREG_COUNT
	.align		4
        /*005c*/ 	.byte	0x03, 0x1b
        /*005e*/ 	.short	0x00ff


	//----- nvinfo : EIATTR_NUM_BARRIERS
	.align		4
        /*0060*/ 	.byte	0x02, 0x4c
        /*0062*/ 	.byte	0x01
	.zero		1


	//----- nvinfo : EIATTR_MERCURY_ISA_VERSION
	.align		4
        /*0064*/ 	.byte	0x03, 0x5f
        /*0066*/ 	.short	0x0101


	//----- nvinfo : EIATTR_COOP_GROUP_MASK_REGIDS
	.align		4
        /*0068*/ 	.byte	0x04, 0x29
        /*006a*/ 	.short	(.L_19 - .L_18)


	//   ....[0]....
.L_18:
        /*006c*/ 	.word	0xffffffff


	//   ....[1]....
        /*0070*/ 	.word	0xffffffff


	//   ....[2]....
        /*0074*/ 	.word	0xffffffff


	//   ....[3]....
        /*0078*/ 	.word	0xffffffff


	//   ....[4]....
        /*007c*/ 	.word	0xffffffff


	//   ....[5]....
        /*0080*/ 	.word	0xffffffff


	//   ....[6]....
        /*0084*/ 	.word	0xffffffff


	//   ....[7]....
        /*0088*/ 	.word	0xffffffff


	//   ....[8]....
        /*008c*/ 	.word	0xffffffff


	//   ....[9]....
        /*0090*/ 	.word	0xffffffff


	//   ....[10]....
        /*0094*/ 	.word	0xffffffff


	//   ....[11]....
        /*0098*/ 	.word	0xffffffff


	//   ....[12]....
        /*009c*/ 	.word	0xffffffff


	//   ....[13]....
        /*00a0*/ 	.word	0xffffffff


	//   ....[14]....
        /*00a4*/ 	.word	0xffffffff


	//   ....[15]....
        /*00a8*/ 	.word	0xffffffff


	//   ....[16]....
        /*00ac*/ 	.word	0xffffffff


	//   ....[17]....
        /*00b0*/ 	.word	0xffffffff


	//   ....[18]....
        /*00b4*/ 	.word	0xffffffff


	//   ....[19]....
        /*00b8*/ 	.word	0xffffffff


	//   ....[20]....
        /*00bc*/ 	.word	0xffffffff


	//   ....[21]....
        /*00c0*/ 	.word	0xffffffff


	//   ....[22]....
        /*00c4*/ 	.word	0xffffffff


	//   ....[23]....
        /*00c8*/ 	.word	0xffffffff


	//   ....[24]....
        /*00cc*/ 	.word	0xffffffff


	//   ....[25]....
        /*00d0*/ 	.word	0xffffffff


	//   ....[26]....
        /*00d4*/ 	.word	0xffffffff


	//   ....[27]....
        /*00d8*/ 	.word	0xffffffff


	//   ....[28]....
        /*00dc*/ 	.word	0xffffffff


	//   ....[29]....
        /*00e0*/ 	.word	0xffffffff


	//   ....[30]....
        /*00e4*/ 	.word	0xffffffff


	//   ....[31]....
        /*00e8*/ 	.word	0xffffffff


	//   ....[32]....
        /*00ec*/ 	.word	0xffffffff


	//   ....[33]....
        /*00f0*/ 	.word	0xffffffff


	//   ....[34]....
        /*00f4*/ 	.word	0xffffffff


	//   ....[35]....
        /*00f8*/ 	.word	0xffffffff


	//   ....[36]....
        /*00fc*/ 	.word	0xffffffff


	//   ....[37]....
        /*0100*/ 	.word	0xffffffff


	//   ....[38]....
        /*0104*/ 	.word	0xffffffff


	//   ....[39]....
        /*0108*/ 	.word	0xffffffff


	//----- nvinfo : EIATTR_COOP_GROUP_INSTR_OFFSETS
	.align		4
.L_19:
        /*010c*/ 	.byte	0x04, 0x28
        /*010e*/ 	.short	(.L_21 - .L_20)


	//   ....[0]....
.L_20:
        /*0110*/ 	.word	0x000001c0


	//   ....[1]....
        /*0114*/ 	.word	0x000001d0


	//   ....[2]....
        /*0118*/ 	.word	0x000001e0


	//   ....[3]....
        /*011c*/ 	.word	0x000001f0


	//   ....[4]....
        /*0120*/ 	.word	0x00000220


	//   ....[5]....
        /*0124*/ 	.word	0x00000230


	//   ....[6]....
        /*0128*/ 	.word	0x00000240


	//   ....[7]....
        /*012c*/ 	.word	0x00000250


	//   ....[8]....
        /*0130*/ 	.word	0x00000280


	//   ....[9]....
        /*0134*/ 	.word	0x00000290


	//   ....[10]....
        /*0138*/ 	.word	0x000002a0


	//   ....[11]....
        /*013c*/ 	.word	0x000002b0


	//   ....[12]....
        /*0140*/ 	.word	0x000002e0


	//   ....[13]....
        /*0144*/ 	.word	0x000002f0


	//   ....[14]....
        /*0148*/ 	.word	0x00000300


	//   ....[15]....
        /*014c*/ 	.word	0x00000310


	//   ....[16]....
        /*0150*/ 	.word	0x00000340


	//   ....[17]....
        /*0154*/ 	.word	0x00000350


	//   ....[18]....
        /*0158*/ 	.word	0x00000360


	//   ....[19]....
        /*015c*/ 	.word	0x00000370


	//   ....[20]....
        /*0160*/ 	.word	0x00000470


	//   ....[21]....
        /*0164*/ 	.word	0x000004a0


	//   ....[22]....
        /*0168*/ 	.word	0x000004b0


	//   ....[23]....
        /*016c*/ 	.word	0x000004c0


	//   ....[24]....
        /*0170*/ 	.word	0x00000500


	//   ....[25]....
        /*0174*/ 	.word	0x00000520


	//   ....[26]....
        /*0178*/ 	.word	0x00000530


	//   ....[27]....
        /*017c*/ 	.word	0x00000540


	//   ....[28]....
        /*0180*/ 	.word	0x00000580


	//   ....[29]....
        /*0184*/ 	.word	0x000005b0


	//   ....[30]....
        /*0188*/ 	.word	0x000005c0


	//   ....[31]....
        /*018c*/ 	.word	0x000005e0


	//   ....[32]....
        /*0190*/ 	.word	0x00000640


	//   ....[33]....
        /*0194*/ 	.word	0x00000670


	//   ....[34]....
        /*0198*/ 	.word	0x00000680


	//   ....[35]....
        /*019c*/ 	.word	0x00000690


	//   ....[36]....
        /*01a0*/ 	.word	0x000006d0


	//   ....[37]....
        /*01a4*/ 	.word	0x000006f0


	//   ....[38]....
        /*01a8*/ 	.word	0x00000700


	//   ....[39]....
        /*01ac*/ 	.word	0x00000710


	//----- nvinfo : EIATTR_VRC_CTA_INIT_COUNT
	.align		4
.L_21:
        /*01b0*/ 	.byte	0x02, 0x4a
	.zero		1
	.zero		1


	//----- nvinfo : EIATTR_EXIT_INSTR_OFFSETS
	.align		4
        /*01b4*/ 	.byte	0x04, 0x1c
        /*01b6*/ 	.short	(.L_23 - .L_22)


	//   ....[0]....
.L_22:
        /*01b8*/ 	.word	0x00000460


	//   ....[1]....
        /*01bc*/ 	.word	0x00000720


	//   ....[2]....
        /*01c0*/ 	.word	0x000007e0


	//----- nvinfo : EIATTR_CBANK_PARAM_SIZE
	.align		4
.L_23:
        /*01c4*/ 	.byte	0x03, 0x19
        /*01c6*/ 	.short	0x0028


	//----- nvinfo : EIATTR_PARAM_CBANK
	.align		4
        /*01c8*/ 	.byte	0x04, 0x0a
        /*01ca*/ 	.short	(.L_25 - .L_24)
	.align		4
.L_24:
        /*01cc*/ 	.word	index@(.nv.constant0._Z20calcMom1x1vSer_M0_P1PiPdS0_S0_S0_)
        /*01d0*/ 	.short	0x0380
        /*01d2*/ 	.short	0x0028


	//----- nvinfo : EIATTR_SW_WAR
	.align		4
.L_25:
        /*01d4*/ 	.byte	0x04, 0x36
        /*01d6*/ 	.short	(.L_27 - .L_26)
.L_26:
        /*01d8*/ 	.word	0x00000008
.L_27:


//--------------------- .nv.callgraph             --------------------------
	.section	.nv.callgraph,"",@"SHT_CUDA_CALLGRAPH"
	.align	4
	.sectionentsize	8
	.align		4
        /*0000*/ 	.word	0x00000000
	.align		4
        /*0004*/ 	.word	0xffffffff
	.align		4
        /*0008*/ 	.word	0x00000000
	.align		4
        /*000c*/ 	.word	0xfffffffe
	.align		4
        /*0010*/ 	.word	0x00000000
	.align		4
        /*0014*/ 	.word	0xfffffffd
	.align		4
        /*0018*/ 	.word	0x00000000
	.align		4
        /*001c*/ 	.word	0xfffffffc


//--------------------- .text._Z20calcMom1x1vSer_M0_P1PiPdS0_S0_S0_ --------------------------
	.section	.text._Z20calcMom1x1vSer_M0_P1PiPdS0_S0_S0_,"ax",@progbits
	.align	128
        .global         _Z20calcMom1x1vSer_M0_P1PiPdS0_S0_S0_
        .type           _Z20calcMom1x1vSer_M0_P1PiPdS0_S0_S0_,@function
        .size           _Z20calcMom1x1vSer_M0_P1PiPdS0_S0_S0_,(.L_x_1 - _Z20calcMom1x1vSer_M0_P1PiPdS0_S0_S0_)
        .other          _Z20calcMom1x1vSer_M0_P1PiPdS0_S0_S0_,@"STO_CUDA_ENTRY STV_DEFAULT"
_Z20calcMom1x1vSer_M0_P1PiPdS0_S0_S0_:
.text._Z20calcMom1x1vSer_M0_P1PiPdS0_S0_S0_:
[----:B------:R-:W-:Y:S01]  /*0000*/  LDC R1, c[0x0][0x37c] ;  /* 0x0000df00ff017b82 */ /* 0x000fe20000000800 */
[----:B------:R-:W0:Y:S07]  /*0010*/  S2R R0, SR_TID.X ;  /* 0x0000000000007919 */ /* 0x000e2e0000002100 */
[----:B------:R-:W0:Y:S01]  /*0020*/  S2UR UR6, SR_CTAID.X ;  /* 0x00000000000679c3 */ /* 0x000e220000002500 */
[----:B------:R-:W1:Y:S07]  /*0030*/  LDCU.64 UR4, c[0x0][0x358] ;  /* 0x00006b00ff0477ac */ /* 0x000e6e0008000a00 */
[----:B------:R-:W0:Y:S08]  /*0040*/  LDC R5, c[0x0][0x360] ;  /* 0x0000d800ff057b82 */ /* 0x000e300000000800 */
[----:B------:R-:W2:Y:S08]  /*0050*/  LDC.64 R6, c[0x0][0x398] ;  /* 0x0000e600ff067b82 */ /* 0x000eb00000000a00 */
[----:B------:R-:W3:Y:S01]  /*0060*/  LDC.64 R16, c[0x0][0x390] ;  /* 0x0000e400ff107b82 */ /* 0x000ee20000000a00 */
[----:B0-----:R-:W-:-:S04]  /*0070*/  IMAD R2, R5, UR6, R0 ;  /* 0x0000000605027c24 */ /* 0x001fc8000f8e0200 */
[----:B------:R-:W-:-:S04]  /*0080*/  IMAD.SHL.U32 R3, R2, 0x4, RZ ;  /* 0x0000000402037824 */ /* 0x000fc800078e00ff */
[----:B--2---:R-:W-:-:S05]  /*0090*/  IMAD.WIDE.U32 R6, R3, 0x8, R6 ;  /* 0x0000000803067825 */ /* 0x004fca00078e0006 */
[----:B-1----:R-:W2:Y:S04]  /*00a0*/  LDG.E.64 R10, desc[UR4][R6.64] ;  /* 0x00000004060a7981 */ /* 0x002ea8000c1e1b00 */
[----:B---3--:R-:W3:Y:S04]  /*00b0*/  LDG.E.64 R8, desc[UR4][R16.64+0x8] ;  /* 0x0000080410087981 */ /* 0x008ee8000c1e1b00 */
[----:B------:R-:W4:Y:S01]  /*00c0*/  LDG.E.64 R12, desc[UR4][R6.64+0x8] ;  /* 0x00000804060c7981 */ /* 0x000f22000c1e1b00 */
[----:B------:R-:W-:Y:S01]  /*00d0*/  UMOV UR6, 0x667f3bcc ;  /* 0x667f3bcc00067882 */ /* 0x000fe20000000000 */
[----:B------:R-:W-:Y:S01]  /*00e0*/  UMOV UR7, 0x3ff6a09e ;  /* 0x3ff6a09e00077882 */ /* 0x000fe20000000000 */
[----:B------:R-:W0:Y:S02]  /*00f0*/  LDC.64 R14, c[0x0][0x380] ;  /* 0x0000e000ff0e7b82 */ /* 0x000e240000000a00 */
[----:B0-----:R0:W5:Y:S01]  /*0100*/  LDG.E R3, desc[UR4][R14.64+0x4] ;  /* 0x000004040e037981 */ /* 0x001162000c1e1900 */
[----:B------:R-:W-:-:S02]  /*0110*/  LOP3.LUT P0, R4, R0, 0x1f, RZ, 0xc0, !PT ;  /* 0x0000001f00047812 */ /* 0x000fc4000780c0ff */
[----:B------:R-:W-:-:S11]  /*0120*/  SHF.R.U32.HI R5, RZ, 0x5, R5 ;  /* 0x00000005ff057819 */ /* 0x000fd60000011605 */
[----:B------:R-:W1:Y:S01]  /*0130*/  @!P0 S2R R20, SR_CgaCtaId ;  /* 0x0000000000148919 */ /* 0x000e620000008800 */
[----:B------:R-:W-:Y:S02]  /*0140*/  ISETP.GE.U32.AND P1, PT, R0, R5, PT ;  /* 0x000000050000720c */ /* 0x000fe40003f26070 */
[----:B------:R-:W-:-:S04]  /*0150*/  @!P0 MOV R5, 0x400 ;  /* 0x0000040000058802 */ /* 0x000fc80000000f00 */
[----:B-1----:R-:W-:Y:S01]  /*0160*/  @!P0 LEA R5, R20, R5, 0x18 ;  /* 0x0000000514058211 */ /* 0x002fe200078ec0ff */
[----:B--2---:R-:W-:Y:S02]  /*0170*/  DMUL R10, R10, UR6 ;  /* 0x000000060a0a7c28 */ /* 0x004fe40008000000 */
[----:B---3--:R-:W-:Y:S02]  /*0180*/  DMUL R8, R8, 0.5 ;  /* 0x3fe0000008087828 */ /* 0x008fe40000000000 */
[----:B----4-:R-:W-:-:S06]  /*0190*/  DMUL R12, R12, UR6 ;  /* 0x000000060c0c7c28 */ /* 0x010fcc0008000000 */
[C---:B------:R-:W-:Y:S02]  /*01a0*/  DFMA R10, R8.reuse, R10, RZ ;  /* 0x0000000a080a722b */ /* 0x040fe400000000ff */
[----:B------:R-:W-:-:S05]  /*01b0*/  DFMA R12, R8, R12, RZ ;  /* 0x0000000c080c722b */ /* 0x000fca00000000ff */
[----:B------:R-:W-:Y:S04]  /*01c0*/  SHFL.DOWN PT, R9, R11, 0x10, 0x1f ;  /* 0x0a001f000b097f89 */ /* 0x000fe800000e0000 */
[----:B------:R-:W1:Y:S04]  /*01d0*/  SHFL.DOWN PT, R8, R10, 0x10, 0x1f ;  /* 0x0a001f000a087f89 */ /* 0x000e6800000e0000 */
[----:B------:R-:W-:Y:S04]  /*01e0*/  SHFL.DOWN PT, R7, R13, 0x10, 0x1f ;  /* 0x0a001f000d077f89 */ /* 0x000fe800000e0000 */
[----:B------:R-:W0:Y:S01]  /*01f0*/  SHFL.DOWN PT, R6, R12, 0x10, 0x1f ;  /* 0x0a001f000c067f89 */ /* 0x000e2200000e0000 */
[----:B-1----:R-:W-:-:S02]  /*0200*/  DADD R8, R10, R8 ;  /* 0x000000000a087229 */ /* 0x002fc40000000008 */
[----:B0-----:R-:W-:-:S05]  /*0210*/  DADD R14, R12, R6 ;  /* 0x000000000c0e7229 */ /* 0x001fca0000000006 */
[----:B------:R-:W-:Y:S04]  /*0220*/  SHFL.DOWN PT, R7, R9, 0x8, 0x1f ;  /* 0x09001f0009077f89 */ /* 0x000fe800000e0000 */
[----:B------:R-:W0:Y:S04]  /*0230*/  SHFL.DOWN PT, R6, R8, 0x8, 0x1f ;  /* 0x09001f0008067f89 */ /* 0x000e2800000e0000 */
[----:B------:R-:W-:Y:S04]  /*0240*/  SHFL.DOWN PT, R17, R15, 0x8, 0x1f ;  /* 0x09001f000f117f89 */ /* 0x000fe800000e0000 */
[----:B------:R-:W1:Y:S01]  /*0250*/  SHFL.DOWN PT, R16, R14, 0x8, 0x1f ;  /* 0x09001f000e107f89 */ /* 0x000e6200000e0000 */
[----:B0-----:R-:W-:-:S02]  /*0260*/  DADD R6, R8, R6 ;  /* 0x0000000008067229 */ /* 0x001fc40000000006 */
[----:B-1----:R-:W-:-:S05]  /*0270*/  DADD R16, R14, R16 ;  /* 0x000000000e107229 */ /* 0x002fca0000000010 */
        /* <DEDUP_REMOVED lines=16> */
[----:B------:R-:W2:Y:S01]  /*0380*/  @!P1 S2R R17, SR_CgaCtaId ;  /* 0x0000000000119919 */ /* 0x000ea20000008800 */
[----:B------:R-:W-:Y:S01]  /*0390*/  @!P0 LEA.HI R13, R0, R5, RZ, 0x1f ;  /* 0x00000005000d8211 */ /* 0x000fe200078ff8ff */
[----:B0-----:R-:W-:-:S02]  /*03a0*/  DADD R14, R6, R14 ;  /* 0x00000000060e7229 */ /* 0x001fc4000000000e */
[----:B-1----:R-:W-:-:S05]  /*03b0*/  DADD R8, R10, R8 ;  /* 0x000000000a087229 */ /* 0x002fca0000000008 */
[----:B------:R0:W-:Y:S04]  /*03c0*/  @!P0 STS.64 [R13], R14 ;  /* 0x0000000e0d008388 */ /* 0x0001e80000000a00 */
[----:B------:R0:W-:Y:S01]  /*03d0*/  @!P0 STS.64 [R13+0x8], R8 ;  /* 0x000008080d008388 */ /* 0x0001e20000000a00 */
[----:B------:R-:W-:-:S04]  /*03e0*/  @!P1 MOV R12, 0x400 ;  /* 0x00000400000c9802 */ /* 0x000fc80000000f00 */
[----:B--2---:R-:W-:Y:S02]  /*03f0*/  @!P1 LEA R17, R17, R12, 0x18 ;  /* 0x0000000c11119211 */ /* 0x004fe400078ec0ff */
[----:B------:R-:W-:-:S03]  /*0400*/  CS2R R6, SRZ ;  /* 0x0000000000067805 */ /* 0x000fc6000001ff00 */
[----:B------:R-:W-:Y:S01]  /*0410*/  @!P1 IMAD R12, R4, 0x10, R17 ;  /* 0x00000010040c9824 */ /* 0x000fe200078e0211 */
[----:B------:R-:W-:Y:S01]  /*0420*/  CS2R R4, SRZ ;  /* 0x0000000000047805 */ /* 0x000fe2000001ff00 */
[----:B------:R-:W-:Y:S01]  /*0430*/  BAR.SYNC.DEFER_BLOCKING 0x0 ;  /* 0x0000000000007b1d */ /* 0x000fe20000010000 */
[----:B------:R-:W-:-:S05]  /*0440*/  ISETP.GT.U32.AND P0, PT, R0, 0x1f, PT ;  /* 0x0000001f0000780c */ /* 0x000fca0003f04070 */
[----:B------:R0:W1:Y:S08]  /*0450*/  @!P1 LDS.128 R4, [R12] ;  /* 0x000000000c049984 */ /* 0x0000700000000c00 */
[----:B0-----:R-:W-:Y:S05]  /*0460*/  @P0 EXIT ;  /* 0x000000000000094d */ /* 0x001fea0003800000 */
[----:B-1----:R-:W-:Y:S01]  /*0470*/  SHFL.DOWN PT, R9, R5, 0x10, 0x1f ;  /* 0x0a001f0005097f89 */ /* 0x002fe200000e0000 */
[----:B-----5:R-:W0:Y:S01]  /*0480*/  I2F.U32.RP R16, R3 ;  /* 0x0000000300107306 */ /* 0x020e220000209000 */
[----:B------:R-:W-:Y:S02]  /*0490*/  ISETP.NE.AND P2, PT, R0, RZ, PT ;  /* 0x000000ff0000720c */ /* 0x000fe40003f45270 */
[----:B------:R-:W1:Y:S04]  /*04a0*/  SHFL.DOWN PT, R8, R4, 0x10, 0x1f ;  /* 0x0a001f0004087f89 */ /* 0x000e6800000e0000 */
[----:B------:R-:W-:Y:S04]  /*04b0*/  SHFL.DOWN PT, R13, R7, 0x10, 0x1f ;  /* 0x0a001f00070d7f89 */ /* 0x000fe800000e0000 */
[----:B------:R-:W2:Y:S01]  /*04c0*/  SHFL.DOWN PT, R12, R6, 0x10, 0x1f ;  /* 0x0a001f00060c7f89 */ /* 0x000ea200000e0000 */
[----:B0-----:R-:W0:Y:S01]  /*04d0*/  MUFU.RCP R16, R16 ;  /* 0x0000001000107308 */ /* 0x001e220000001000 */
[----:B-1----:R-:W-:Y:S01]  /*04e0*/  DADD R10, R8, R4 ;  /* 0x00000000080a7229 */ /* 0x002fe20000000004 */
[----:B0-----:R-:W-:-:S06]  /*04f0*/  VIADD R17, R16, 0xffffffe ;  /* 0x0ffffffe10117836 */ /* 0x001fcc0000000000 */
[----:B------:R-:W-:Y:S01]  /*0500*/  SHFL.DOWN PT, R9, R11, 0x8, 0x1f ;  /* 0x09001f000b097f89 */ /* 0x000fe200000e0000 */
[----:B--2---:R-:W-:-:S03]  /*0510*/  DADD R12, R12, R6 ;  /* 0x000000000c0c7229 */ /* 0x004fc60000000006 */
[----:B------:R-:W0:Y:S04]  /*0520*/  SHFL.DOWN PT, R8, R10, 0x8, 0x1f ;  /* 0x09001f000a087f89 */ /* 0x000e2800000e0000 */
[----:B------:R-:W-:Y:S04]  /*0530*/  SHFL.DOWN PT, R15, R13, 0x8, 0x1f ;  /* 0x09001f000d0f7f89 */ /* 0x000fe800000e0000 */
[----:B------:R-:W1:Y:S01]  /*0540*/  SHFL.DOWN PT, R14, R12, 0x8, 0x1f ;  /* 0x09001f000c0e7f89 */ /* 0x000e6200000e0000 */
[----:B0-----:R-:W-:Y:S01]  /*0550*/  DADD R4, R10, R8 ;  /* 0x000000000a047229 */ /* 0x001fe20000000008 */
[----:B------:R-:W0:Y:S01]  /*0560*/  F2I.FTZ.U32.TRUNC.NTZ R11, R17 ;  /* 0x00000011000b7305 */ /* 0x000e22000021f000 */
[----:B------:R-:W-:-:S05]  /*0570*/  IMAD.MOV.U32 R10, RZ, RZ, RZ ;  /* 0x000000ffff0a7224 */ /* 0x000fca00078e00ff */
[----:B------:R-:W-:Y:S01]  /*0580*/  SHFL.DOWN PT, R7, R5, 0x4, 0x1f ;  /* 0x08801f0005077f89 */ /* 0x000fe200000e0000 */
[----:B-1----:R-:W-:Y:S01]  /*0590*/  DADD R8, R12, R14 ;  /* 0x000000000c087229 */ /* 0x002fe2000000000e */
[----:B------:R-:W-:Y:S02]  /*05a0*/  IMAD.MOV R13, RZ, RZ, -R3 ;  /* 0x000000ffff0d7224 */ /* 0x000fe400078e0a03 */
[----:B------:R-:W1:Y:S04]  /*05b0*/  SHFL.DOWN PT, R6, R4, 0x4, 0x1f ;  /* 0x08801f0004067f89 */ /* 0x000e6800000e0000 */
[----:B------:R-:W-:Y:S01]  /*05c0*/  SHFL.DOWN PT, R15, R9, 0x4, 0x1f ;  /* 0x08801f00090f7f89 */ /* 0x000fe200000e0000 */
[----:B0-----:R-:W-:-:S03]  /*05d0*/  IMAD R13, R13, R11, RZ ;  /* 0x0000000b0d0d7224 */ /* 0x001fc600078e02ff */
[----:B------:R-:W0:Y:S01]  /*05e0*/  SHFL.DOWN PT, R14, R8, 0x4, 0x1f ;  /* 0x08801f00080e7f89 */ /* 0x000e2200000e0000 */
[----:B------:R-:W-:-:S06]  /*05f0*/  IMAD.HI.U32 R11, R11, R13, R10 ;  /* 0x0000000d0b0b7227 */ /* 0x000fcc00078e000a */
[----:B------:R-:W-:-:S05]  /*0600*/  IMAD.HI.U32 R16, R11, R2, RZ ;  /* 0x000000020b107227 */ /* 0x000fca00078e00ff */
[----:B------:R-:W-:Y:S01]  /*0610*/  IADD3 R10, PT, PT, -R16, RZ, RZ ;  /* 0x000000ff100a7210 */ /* 0x000fe20007ffe1ff */
[----:B-1----:R-:W-:-:S04]  /*0620*/  DADD R6, R4, R6 ;  /* 0x0000000004067229 */ /* 0x002fc80000000006 */
[----:B------:R-:W-:-:S03]  /*0630*/  IMAD R2, R3, R10, R2 ;  /* 0x0000000a03027224 */ /* 0x000fc600078e0202 */
[----:B------:R-:W-:Y:S01]  /*0640*/  SHFL.DOWN PT, R5, R7, 0x2, 0x1f ;  /* 0x08401f0007057f89 */ /* 0x000fe200000e0000 */
[----:B0-----:R-:W-:Y:S01]  /*0650*/  DADD R14, R8, R14 ;  /* 0x00000000080e7229 */ /* 0x001fe2000000000e */
[C---:B------:R-:W-:Y:S02]  /*0660*/  ISETP.GE.U32.AND P1, PT, R2.reuse, R3, PT ;  /* 0x000000030200720c */ /* 0x040fe40003f26070 */
[----:B------:R-:W0:Y:S04]  /*0670*/  SHFL.DOWN PT, R4, R6, 0x2, 0x1f ;  /* 0x08401f0006047f89 */ /* 0x000e2800000e0000 */
[----:B------:R-:W-:Y:S04]  /*0680*/  SHFL.DOWN PT, R9, R15, 0x2, 0x1f ;  /* 0x08401f000f097f89 */ /* 0x000fe800000e0000 */
[----:B------:R-:W1:Y:S03]  /*0690*/  SHFL.DOWN PT, R8, R14, 0x2, 0x1f ;  /* 0x08401f000e087f89 */ /* 0x000e6600000e0000 */
[----:B------:R-:W-:-:S05]  /*06a0*/  @P1 IMAD.IADD R2, R2, 0x1, -R3 ;  /* 0x0000000102021824 */ /* 0x000fca00078e0a03 */
[----:B------:R-:W-:Y:S01]  /*06b0*/  ISETP.GE.U32.AND P0, PT, R2, R3, PT ;  /* 0x000000030200720c */ /* 0x000fe20003f06070 */
[----:B0-----:R-:W-:-:S07]  /*06c0*/  DADD R4, R6, R4 ;  /* 0x0000000006047229 */ /* 0x001fce0000000004 */
[----:B------:R0:W2:Y:S01]  /*06d0*/  SHFL.DOWN PT, R7, R5, 0x1, 0x1f ;  /* 0x08201f0005077f89 */ /* 0x0000a200000e0000 */
[----:B-1----:R-:W-:-:S03]  /*06e0*/  DADD R8, R14, R8 ;  /* 0x000000000e087229 */ /* 0x002fc60000000008 */
[----:B------:R0:W1:Y:S04]  /*06f0*/  SHFL.DOWN PT, R6, R4, 0x1, 0x1f ;  /* 0x08201f0004067f89 */ /* 0x00006800000e0000 */
[----:B------:R0:W3:Y:S04]  /*0700*/  SHFL.DOWN PT, R11, R9, 0x1, 0x1f ;  /* 0x08201f00090b7f89 */ /* 0x0000e800000e0000 */
[----:B------:R0:W4:Y:S01]  /*0710*/  SHFL.DOWN PT, R10, R8, 0x1, 0x1f ;  /* 0x08201f00080a7f89 */ /* 0x00012200000e0000 */
[----:B------:R-:W-:Y:S05]  /*0720*/  @P2 EXIT ;  /* 0x000000000000294d */ /* 0x000fea0003800000 */
[----:B------:R-:W5:Y:S01]  /*0730*/  LDC.64 R12, c[0x0][0x3a0] ;  /* 0x0000e800ff0c7b82 */ /* 0x000f620000000a00 */
[----:B------:R-:W-:Y:S01]  /*0740*/  ISETP.NE.U32.AND P2, PT, R3, RZ, PT ;  /* 0x000000ff0300720c */ /* 0x000fe20003f45070 */
[----:B------:R-:W-:Y:S01]  /*0750*/  @P1 VIADD R16, R16, 0x1 ;  /* 0x0000000110101836 */ /* 0x000fe20000000000 */
[----:B-12---:R-:W-:Y:S02]  /*0760*/  DADD R6, R4, R6 ;  /* 0x0000000004067229 */ /* 0x006fe40000000006 */
[----:B---34-:R-:W-:Y:S02]  /*0770*/  DADD R10, R8, R10 ;  /* 0x00000000080a7229 */ /* 0x018fe4000000000a */
[----:B------:R-:W-:-:S07]  /*0780*/  @P0 IADD3 R16, PT, PT, R16, 0x1, RZ ;  /* 0x0000000110100810 */ /* 0x000fce0007ffe0ff */
[----:B------:R-:W-:-:S05]  /*0790*/  @!P2 LOP3.LUT R16, RZ, R3, RZ, 0x33, !PT ;  /* 0x00000003ff10a212 */ /* 0x000fca00078e33ff */
[----:B------:R-:W-:-:S04]  /*07a0*/  IMAD.SHL.U32 R3, R16, 0x2, RZ ;  /* 0x0000000210037824 */ /* 0x000fc800078e00ff */
[----:B-----5:R-:W-:-:S05]  /*07b0*/  IMAD.WIDE.U32 R2, R3, 0x8, R12 ;  /* 0x0000000803027825 */ /* 0x020fca00078e000c */
[----:B------:R-:W-:Y:S04]  /*07c0*/  STG.E.64 desc[UR4][R2.64], R6 ;  /* 0x0000000602007986 */ /* 0x000fe8000c101b04 */
[----:B------:R-:W-:Y:S01]  /*07d0*/  STG.E.64 desc[UR4][R2.64+0x8], R10 ;  /* 0x0000080a02007986 */ /* 0x000fe2000c101b04 */
[----:B------:R-:W-:Y:S05]  /*07e0*/  EXIT ;  /* 0x000000000000794d */ /* 0x000fea0003800000 */
.L_x_0:
[----:B------:R-:W-:-:S00]  /*07f0*/  BRA `(.L_x_0) ;  /* 0xfffffffc00fc7947 */ /* 0x000fc0000383ffff */
[----:B------:R-:W-:-:S00]  /*0800*/  NOP ;  /* 0x0000000000007918 */ /* 0x000fc00000000000 */
[----:B------:R-:W-:-:S00]  /*0810*/  NOP ;  /* 0x0000000000007918 */ /* 0x000fc00000000000 */
[----:B------:R-:W-:-:S00]  /*0820*/  NOP ;  /* 0x0000000000007918 */ /* 0x000fc00000000000 */
[----:B------:R-:W-:-:S00]  /*0830*/  NOP ;  /* 0x0000000000007918 */ /* 0x000fc00000000000 */
[----:B------:R-:W-:-:S00]  /*0840*/  NOP ;  /* 0x0000000000007918 */ /* 0x000fc00000000000 */
[----:B------:R-:W-:-:S00]  /*0850*/  NOP ;  /* 0x0000000000007918 */ /* 0x000fc00000000000 */
[----:B------:R-:W-:-:S00]  /*0860*/  NOP ;  /* 0x0000000000007918 */ /* 0x000fc00000000000 */
[----:B------:R-:W-:-:S00]  /*0870*/  NOP ;  /* 0x0000000000007918 */ /* 0x000fc00000000000 */
.L_x_1:


//--------------------- .nv.shared._Z20calcMom1x1vSer_M0_P1PiPdS0_S0_S0_ --------------------------
	.section	.nv.shared._Z20calcMom1x1vSer_M0_P1PiPdS0_S0_S0_,"aw",@nobits
	.sectionflags	@""
	.align	16
	.zero		1024


//--------------------- .nv.shared.reserved.0     --------------------------
	.section	.nv.shared.reserved.0,"aw",@nobits
	.weak		__nv_reservedSMEM_offset_0_alias
	.size		__nv_reservedSMEM_offset_0_alias, 0, 64
	.other		__nv_reservedSMEM_offset_0_alias,@"STO_CUDA_RESERVED_SHARED STV_DEFAULT"
__nv_reservedSMEM_offset_0_alias:
	.zero		0
	.zero		64


//--------------------- .nv.constant0._Z20calcMom1x1vSer_M0_P1PiPdS0_S0_S0_ --------------------------
	.section	.nv.constant0._Z20calcMom1x1vSer_M0_P1PiPdS0_S0_S0_,"a",@progbits
	.sectionflags	@""
	.align	4
.nv.constant0._Z20calcMom1x1vSer_M0_P1PiPdS0_S0_S0_:
	.zero		936


//--------------------- SYMBOLS --------------------------

	.type		.nv.reservedSmem.offset0,@object
	.size		.nv.reservedSmem.offset0,0x4
	.type		.nv.reservedSmem.cap,@object
	.size		.nv.reservedSmem.cap,0x4
